//
// Generated by NVIDIA NVVM Compiler
//
// Compiler Build ID: CL-36424714
// Cuda compilation tools, release 13.0, V13.0.88
// Based on NVVM 20.0.0
//

.version 9.0
.target sm_100
.address_size 64

	// .globl	_Z11gSetElementfP6__halfm

.visible .entry _Z11gSetElementfP6__halfm(
	.param .f32 _Z11gSetElementfP6__halfm_param_0,
	.param .u64 .ptr .align 1 _Z11gSetElementfP6__halfm_param_1,
	.param .u64 _Z11gSetElementfP6__halfm_param_2
)
{
	.reg .b16 	%rs<2>;
	.reg .b32 	%f<2>;
	.reg .b64 	%rd<6>;

	ld.param.f32 	%f1, [_Z11gSetElementfP6__halfm_param_0];
	ld.param.u64 	%rd1, [_Z11gSetElementfP6__halfm_param_1];
	ld.param.u64 	%rd2, [_Z11gSetElementfP6__halfm_param_2];
	cvta.to.global.u64 	%rd3, %rd1;
	// begin inline asm
	{  cvt.rn.f16.f32 %rs1, %f1;}

	// end inline asm
	shl.b64 	%rd4, %rd2, 1;
	add.s64 	%rd5, %rd3, %rd4;
	st.global.u16 	[%rd5], %rs1;
	ret;

}
	// .globl	_Z11gSetElementffP7__half2m
.visible .entry _Z11gSetElementffP7__half2m(
	.param .f32 _Z11gSetElementffP7__half2m_param_0,
	.param .f32 _Z11gSetElementffP7__half2m_param_1,
	.param .u64 .ptr .align 1 _Z11gSetElementffP7__half2m_param_2,
	.param .u64 _Z11gSetElementffP7__half2m_param_3
)
{
	.reg .b32 	%r<2>;
	.reg .b32 	%f<3>;
	.reg .b64 	%rd<6>;

	ld.param.f32 	%f1, [_Z11gSetElementffP7__half2m_param_0];
	ld.param.f32 	%f2, [_Z11gSetElementffP7__half2m_param_1];
	ld.param.u64 	%rd1, [_Z11gSetElementffP7__half2m_param_2];
	ld.param.u64 	%rd2, [_Z11gSetElementffP7__half2m_param_3];
	cvta.to.global.u64 	%rd3, %rd1;
	// begin inline asm
	{ cvt.rn.f16x2.f32 %r1, %f2, %f1; }

	// end inline asm
	shl.b64 	%rd4, %rd2, 2;
	add.s64 	%rd5, %rd3, %rd4;
	st.global.u32 	[%rd5], %r1;
	ret;

}
	// .globl	_Z11gHalf2FloatPfPK6__halfm
.visible .entry _Z11gHalf2FloatPfPK6__halfm(
	.param .u64 .ptr .align 1 _Z11gHalf2FloatPfPK6__halfm_param_0,
	.param .u64 .ptr .align 1 _Z11gHalf2FloatPfPK6__halfm_param_1,
	.param .u64 _Z11gHalf2FloatPfPK6__halfm_param_2
)
{
	.reg .pred 	%p<10>;
	.reg .b16 	%rs<30>;
	.reg .b32 	%f<30>;
	.reg .b64 	%rd<51>;

	ld.param.u64 	%rd29, [_Z11gHalf2FloatPfPK6__halfm_param_0];
	ld.param.u64 	%rd30, [_Z11gHalf2FloatPfPK6__halfm_param_1];
	ld.param.u64 	%rd28, [_Z11gHalf2FloatPfPK6__halfm_param_2];
	cvta.to.global.u64 	%rd1, %rd29;
	cvta.to.global.u64 	%rd2, %rd30;
	setp.eq.s64 	%p1, %rd28, 0;
	@%p1 bra 	$L__BB2_13;
	and.b64  	%rd3, %rd28, 15;
	setp.lt.u64 	%p2, %rd28, 16;
	mov.b64 	%rd46, 0;
	@%p2 bra 	$L__BB2_4;
	and.b64  	%rd46, %rd28, -16;
	add.s64 	%rd43, %rd2, 16;
	add.s64 	%rd42, %rd1, 32;
	mov.u64 	%rd44, %rd46;
$L__BB2_3:
	.pragma "nounroll";
	ld.global.u16 	%rs1, [%rd43+-16];
	// begin inline asm
	{  cvt.f32.f16 %f1, %rs1;}

	// end inline asm
	st.global.f32 	[%rd42+-32], %f1;
	ld.global.u16 	%rs2, [%rd43+-14];
	// begin inline asm
	{  cvt.f32.f16 %f2, %rs2;}

	// end inline asm
	st.global.f32 	[%rd42+-28], %f2;
	ld.global.u16 	%rs3, [%rd43+-12];
	// begin inline asm
	{  cvt.f32.f16 %f3, %rs3;}

	// end inline asm
	st.global.f32 	[%rd42+-24], %f3;
	ld.global.u16 	%rs4, [%rd43+-10];
	// begin inline asm
	{  cvt.f32.f16 %f4, %rs4;}

	// end inline asm
	st.global.f32 	[%rd42+-20], %f4;
	ld.global.u16 	%rs5, [%rd43+-8];
	// begin inline asm
	{  cvt.f32.f16 %f5, %rs5;}

	// end inline asm
	st.global.f32 	[%rd42+-16], %f5;
	ld.global.u16 	%rs6, [%rd43+-6];
	// begin inline asm
	{  cvt.f32.f16 %f6, %rs6;}

	// end inline asm
	st.global.f32 	[%rd42+-12], %f6;
	ld.global.u16 	%rs7, [%rd43+-4];
	// begin inline asm
	{  cvt.f32.f16 %f7, %rs7;}

	// end inline asm
	st.global.f32 	[%rd42+-8], %f7;
	ld.global.u16 	%rs8, [%rd43+-2];
	// begin inline asm
	{  cvt.f32.f16 %f8, %rs8;}

	// end inline asm
	st.global.f32 	[%rd42+-4], %f8;
	ld.global.u16 	%rs9, [%rd43];
	// begin inline asm
	{  cvt.f32.f16 %f9, %rs9;}

	// end inline asm
	st.global.f32 	[%rd42], %f9;
	ld.global.u16 	%rs10, [%rd43+2];
	// begin inline asm
	{  cvt.f32.f16 %f10, %rs10;}

	// end inline asm
	st.global.f32 	[%rd42+4], %f10;
	ld.global.u16 	%rs11, [%rd43+4];
	// begin inline asm
	{  cvt.f32.f16 %f11, %rs11;}

	// end inline asm
	st.global.f32 	[%rd42+8], %f11;
	ld.global.u16 	%rs12, [%rd43+6];
	// begin inline asm
	{  cvt.f32.f16 %f12, %rs12;}

	// end inline asm
	st.global.f32 	[%rd42+12], %f12;
	ld.global.u16 	%rs13, [%rd43+8];
	// begin inline asm
	{  cvt.f32.f16 %f13, %rs13;}

	// end inline asm
	st.global.f32 	[%rd42+16], %f13;
	ld.global.u16 	%rs14, [%rd43+10];
	// begin inline asm
	{  cvt.f32.f16 %f14, %rs14;}

	// end inline asm
	st.global.f32 	[%rd42+20], %f14;
	ld.global.u16 	%rs15, [%rd43+12];
	// begin inline asm
	{  cvt.f32.f16 %f15, %rs15;}

	// end inline asm
	st.global.f32 	[%rd42+24], %f15;
	ld.global.u16 	%rs16, [%rd43+14];
	// begin inline asm
	{  cvt.f32.f16 %f16, %rs16;}

	// end inline asm
	st.global.f32 	[%rd42+28], %f16;
	add.s64 	%rd44, %rd44, -16;
	add.s64 	%rd43, %rd43, 32;
	add.s64 	%rd42, %rd42, 64;
	setp.ne.s64 	%p3, %rd44, 0;
	@%p3 bra 	$L__BB2_3;
$L__BB2_4:
	setp.eq.s64 	%p4, %rd3, 0;
	@%p4 bra 	$L__BB2_13;
	and.b64  	%rd14, %rd28, 7;
	setp.lt.u64 	%p5, %rd3, 8;
	@%p5 bra 	$L__BB2_7;
	shl.b64 	%rd32, %rd46, 1;
	add.s64 	%rd33, %rd2, %rd32;
	ld.global.u16 	%rs17, [%rd33];
	// begin inline asm
	{  cvt.f32.f16 %f17, %rs17;}

	// end inline asm
	shl.b64 	%rd34, %rd46, 2;
	add.s64 	%rd35, %rd1, %rd34;
	st.global.f32 	[%rd35], %f17;
	ld.global.u16 	%rs18, [%rd33+2];
	// begin inline asm
	{  cvt.f32.f16 %f18, %rs18;}

	// end inline asm
	st.global.f32 	[%rd35+4], %f18;
	ld.global.u16 	%rs19, [%rd33+4];
	// begin inline asm
	{  cvt.f32.f16 %f19, %rs19;}

	// end inline asm
	st.global.f32 	[%rd35+8], %f19;
	ld.global.u16 	%rs20, [%rd33+6];
	// begin inline asm
	{  cvt.f32.f16 %f20, %rs20;}

	// end inline asm
	st.global.f32 	[%rd35+12], %f20;
	ld.global.u16 	%rs21, [%rd33+8];
	// begin inline asm
	{  cvt.f32.f16 %f21, %rs21;}

	// end inline asm
	st.global.f32 	[%rd35+16], %f21;
	ld.global.u16 	%rs22, [%rd33+10];
	// begin inline asm
	{  cvt.f32.f16 %f22, %rs22;}

	// end inline asm
	st.global.f32 	[%rd35+20], %f22;
	ld.global.u16 	%rs23, [%rd33+12];
	// begin inline asm
	{  cvt.f32.f16 %f23, %rs23;}

	// end inline asm
	st.global.f32 	[%rd35+24], %f23;
	ld.global.u16 	%rs24, [%rd33+14];
	// begin inline asm
	{  cvt.f32.f16 %f24, %rs24;}

	// end inline asm
	st.global.f32 	[%rd35+28], %f24;
	add.s64 	%rd46, %rd46, 8;
$L__BB2_7:
	setp.eq.s64 	%p6, %rd14, 0;
	@%p6 bra 	$L__BB2_13;
	and.b64  	%rd48, %rd28, 3;
	setp.lt.u64 	%p7, %rd14, 4;
	@%p7 bra 	$L__BB2_10;
	shl.b64 	%rd36, %rd46, 1;
	add.s64 	%rd37, %rd2, %rd36;
	ld.global.u16 	%rs25, [%rd37];
	// begin inline asm
	{  cvt.f32.f16 %f25, %rs25;}

	// end inline asm
	shl.b64 	%rd38, %rd46, 2;
	add.s64 	%rd39, %rd1, %rd38;
	st.global.f32 	[%rd39], %f25;
	ld.global.u16 	%rs26, [%rd37+2];
	// begin inline asm
	{  cvt.f32.f16 %f26, %rs26;}

	// end inline asm
	st.global.f32 	[%rd39+4], %f26;
	ld.global.u16 	%rs27, [%rd37+4];
	// begin inline asm
	{  cvt.f32.f16 %f27, %rs27;}

	// end inline asm
	st.global.f32 	[%rd39+8], %f27;
	ld.global.u16 	%rs28, [%rd37+6];
	// begin inline asm
	{  cvt.f32.f16 %f28, %rs28;}

	// end inline asm
	st.global.f32 	[%rd39+12], %f28;
	add.s64 	%rd46, %rd46, 4;
$L__BB2_10:
	setp.eq.s64 	%p8, %rd48, 0;
	@%p8 bra 	$L__BB2_13;
	shl.b64 	%rd40, %rd46, 2;
	add.s64 	%rd50, %rd1, %rd40;
	shl.b64 	%rd41, %rd46, 1;
	add.s64 	%rd49, %rd2, %rd41;
$L__BB2_12:
	.pragma "nounroll";
	ld.global.u16 	%rs29, [%rd49];
	// begin inline asm
	{  cvt.f32.f16 %f29, %rs29;}

	// end inline asm
	st.global.f32 	[%rd50], %f29;
	add.s64 	%rd50, %rd50, 4;
	add.s64 	%rd49, %rd49, 2;
	add.s64 	%rd48, %rd48, -1;
	setp.ne.s64 	%p9, %rd48, 0;
	@%p9 bra 	$L__BB2_12;
$L__BB2_13:
	ret;

}


// ===== COMPILED SASS (sm_100) =====

	.target	sm_100

	.elftype	@"ET_EXEC"


//--------------------- .note.nv.tkinfo           --------------------------
	.section	.note.nv.tkinfo,"",@"SHT_NOTE"
	.sectionflags	@"SHF_NOTE_NV_TKINFO"
	.tkinfo
        /*0018*/ 	.word	0x00000002
        /*0030*/ 	.string	""
        /*0030*/ 	.string	"ptxas"
        /*0030*/ 	.string	"Cuda compilation tools, release 13.0, V13.0.88"
        /*0030*/ 	.string	"Build cuda_13.0.r13.0/compiler.36424714_0"
        /*0030*/ 	.string	"-arch sm_100 -m 64 "



//--------------------- .note.nv.cuinfo           --------------------------
	.section	.note.nv.cuinfo,"",@"SHT_NOTE"
	.sectionflags	@"SHF_NOTE_NV_CUINFO"
        /*0018*/ 	.short	0x0002
        /*001a*/ 	.short	0x0064
        /*001c*/ 	.short	0x0082
	.zero		2


//--------------------- .nv.info                  --------------------------
	.section	.nv.info,"",@"SHT_CUDA_INFO"
	.align	4


	//----- nvinfo : EIATTR_REGCOUNT
	.align		4
        /*0000*/ 	.byte	0x04, 0x2f
        /*0002*/ 	.short	(.L_1 - .L_0)
	.align		4
.L_0:
        /*0004*/ 	.word	index@(_Z11gSetElementfP6__halfm)
        /*0008*/ 	.word	0x00000006


	//----- nvinfo : EIATTR_FRAME_SIZE
	.align		4
.L_1:
        /*000c*/ 	.byte	0x04, 0x11
        /*000e*/ 	.short	(.L_3 - .L_2)
	.align		4
.L_2:
        /*0010*/ 	.word	index@(_Z11gSetElementfP6__halfm)
        /*0014*/ 	.word	0x00000000


	//----- nvinfo : EIATTR_REGCOUNT
	.align		4
.L_3:
        /*0018*/ 	.byte	0x04, 0x2f
        /*001a*/ 	.short	(.L_5 - .L_4)
	.align		4
.L_4:
        /*001c*/ 	.word	index@(_Z11gSetElementffP7__half2m)
        /*0020*/ 	.word	0x0000000a


	//----- nvinfo : EIATTR_FRAME_SIZE
	.align		4
.L_5:
        /*0024*/ 	.byte	0x04, 0x11
        /*0026*/ 	.short	(.L_7 - .L_6)
	.align		4
.L_6:
        /*0028*/ 	.word	index@(_Z11gSetElementffP7__half2m)
        /*002c*/ 	.word	0x00000000


	//----- nvinfo : EIATTR_REGCOUNT
	.align		4
.L_7:
        /*0030*/ 	.byte	0x04, 0x2f
        /*0032*/ 	.short	(.L_9 - .L_8)
	.align		4
.L_8:
        /*0034*/ 	.word	index@(_Z11gHalf2FloatPfPK6__halfm)
        /*0038*/ 	.word	0x00000010


	//----- nvinfo : EIATTR_FRAME_SIZE
	.align		4
.L_9:
        /*003c*/ 	.byte	0x04, 0x11
        /*003e*/ 	.short	(.L_11 - .L_10)
	.align		4
.L_10:
        /*0040*/ 	.word	index@(_Z11gHalf2FloatPfPK6__halfm)
        /*0044*/ 	.word	0x00000000


	//----- nvinfo : EIATTR_MIN_STACK_SIZE
	.align		4
.L_11:
        /*0048*/ 	.byte	0x04, 0x12
        /*004a*/ 	.short	(.L_13 - .L_12)
	.align		4
.L_12:
        /*004c*/ 	.word	index@(_Z11gHalf2FloatPfPK6__halfm)
        /*0050*/ 	.word	0x00000000


	//----- nvinfo : EIATTR_MIN_STACK_SIZE
	.align		4
.L_13:
        /*0054*/ 	.byte	0x04, 0x12
        /*0056*/ 	.short	(.L_15 - .L_14)
	.align		4
.L_14:
        /*0058*/ 	.word	index@(_Z11gSetElementffP7__half2m)
        /*005c*/ 	.word	0x00000000


	//----- nvinfo : EIATTR_MIN_STACK_SIZE
	.align		4
.L_15:
        /*0060*/ 	.byte	0x04, 0x12
        /*0062*/ 	.short	(.L_17 - .L_16)
	.align		4
.L_16:
        /*0064*/ 	.word	index@(_Z11gSetElementfP6__halfm)
        /*0068*/ 	.word	0x00000000
.L_17:


//--------------------- .nv.compat                --------------------------
	.section	.nv.compat,"",@"SHT_CUDA_COMPAT_INFO"
	.align	4
        /*0000*/ 	.byte	0x02, 0x09, 0x00, 0x00, 0x02, 0x02, 0x01, 0x00, 0x02, 0x05, 0x05, 0x00, 0x03, 0x07, 0x01, 0x01
        /*0010*/ 	.byte	0x02, 0x03, 0x00, 0x00, 0x02, 0x06, 0x01, 0x00, 0x04, 0x0b, 0x08, 0x00, 0x09, 0x00, 0x00, 0x00
        /*0020*/ 	.byte	0x00, 0x00, 0x00, 0x00


//--------------------- .nv.info._Z11gHalf2FloatPfPK6__halfm --------------------------
	.section	.nv.info._Z11gHalf2FloatPfPK6__halfm,"",@"SHT_CUDA_INFO"
	.sectionflags	@""
	.align	4


	//----- nvinfo : EIATTR_CUDA_API_VERSION
	.align		4
        /*0000*/ 	.byte	0x04, 0x37
        /*0002*/ 	.short	(.L_19 - .L_18)
.L_18:
        /*0004*/ 	.word	0x00000082


	//----- nvinfo : EIATTR_KPARAM_INFO
	.align		4
.L_19:
        /*0008*/ 	.byte	0x04, 0x17
        /*000a*/ 	.short	(.L_21 - .L_20)
.L_20:
        /*000c*/ 	.word	0x00000000
        /*0010*/ 	.short	0x0002
        /*0012*/ 	.short	0x0010
        /*0014*/ 	.byte	0x00, 0xf0, 0x21, 0x00


	//----- nvinfo : EIATTR_KPARAM_INFO
	.align		4
.L_21:
        /*0018*/ 	.byte	0x04, 0x17
        /*001a*/ 	.short	(.L_23 - .L_22)
.L_22:
        /*001c*/ 	.word	0x00000000
        /*0020*/ 	.short	0x0001
        /*0022*/ 	.short	0x0008
        /*0024*/ 	.byte	0x00, 0xf5, 0x21, 0x00


	//----- nvinfo : EIATTR_KPARAM_INFO
	.align		4
.L_23:
        /*0028*/ 	.byte	0x04, 0x17
        /*002a*/ 	.short	(.L_25 - .L_24)
.L_24:
        /*002c*/ 	.word	0x00000000
        /*0030*/ 	.short	0x0000
        /*0032*/ 	.short	0x0000
        /*0034*/ 	.byte	0x00, 0xf5, 0x21, 0x00


	//----- nvinfo : EIATTR_SPARSE_MMA_MASK
	.align		4
.L_25:
        /*0038*/ 	.byte	0x03, 0x50
        /*003a*/ 	.short	0x0000


	//----- nvinfo : EIATTR_MAXREG_COUNT
	.align		4
        /*003c*/ 	.byte	0x03, 0x1b
        /*003e*/ 	.short	0x00ff


	//----- nvinfo : EIATTR_MERCURY_ISA_VERSION
	.align		4
        /*0040*/ 	.byte	0x03, 0x5f
        /*0042*/ 	.short	0x0101


	//----- nvinfo : EIATTR_VRC_CTA_INIT_COUNT
	.align		4
        /*0044*/ 	.byte	0x02, 0x4a
	.zero		1
	.zero		1


	//----- nvinfo : EIATTR_EXIT_INSTR_OFFSETS
	.align		4
        /*0048*/ 	.byte	0x04, 0x1c
        /*004a*/ 	.short	(.L_27 - .L_26)


	//   ....[0]....
.L_26:
        /*004c*/ 	.word	0x00000040


	//   ....[1]....
        /*0050*/ 	.word	0x00000570


	//   ....[2]....
        /*0054*/ 	.word	0x00000810


	//   ....[3]....
        /*0058*/ 	.word	0x00000a00


	//   ....[4]....
        /*005c*/ 	.word	0x00000b60


	//----- nvinfo : EIATTR_CBANK_PARAM_SIZE
	.align		4
.L_27:
        /*0060*/ 	.byte	0x03, 0x19
        /*0062*/ 	.short	0x0018


	//----- nvinfo : EIATTR_PARAM_CBANK
	.align		4
        /*0064*/ 	.byte	0x04, 0x0a
        /*0066*/ 	.short	(.L_29 - .L_28)
	.align		4
.L_28:
        /*0068*/ 	.word	index@(.nv.constant0._Z11gHalf2FloatPfPK6__halfm)
        /*006c*/ 	.short	0x0380
        /*006e*/ 	.short	0x0018


	//----- nvinfo : EIATTR_SW_WAR
	.align		4
.L_29:
        /*0070*/ 	.byte	0x04, 0x36
        /*0072*/ 	.short	(.L_31 - .L_30)
.L_30:
        /*0074*/ 	.word	0x00000008
.L_31:


//--------------------- .nv.info._Z11gSetElementffP7__half2m --------------------------
	.section	.nv.info._Z11gSetElementffP7__half2m,"",@"SHT_CUDA_INFO"
	.sectionflags	@""
	.align	4


	//----- nvinfo : EIATTR_CUDA_API_VERSION
	.align		4
        /*0000*/ 	.byte	0x04, 0x37
        /*0002*/ 	.short	(.L_33 - .L_32)
.L_32:
        /*0004*/ 	.word	0x00000082


	//----- nvinfo : EIATTR_KPARAM_INFO
	.align		4
.L_33:
        /*0008*/ 	.byte	0x04, 0x17
        /*000a*/ 	.short	(.L_35 - .L_34)
.L_34:
        /*000c*/ 	.word	0x00000000
        /*0010*/ 	.short	0x0003
        /*0012*/ 	.short	0x0010
        /*0014*/ 	.byte	0x00, 0xf0, 0x21, 0x00


	//----- nvinfo : EIATTR_KPARAM_INFO
	.align		4
.L_35:
        /*0018*/ 	.byte	0x04, 0x17
        /*001a*/ 	.short	(.L_37 - .L_36)
.L_36:
        /*001c*/ 	.word	0x00000000
        /*0020*/ 	.short	0x0002
        /*0022*/ 	.short	0x0008
        /*0024*/ 	.byte	0x00, 0xf5, 0x21, 0x00


	//----- nvinfo : EIATTR_KPARAM_INFO
	.align		4
.L_37:
        /*0028*/ 	.byte	0x04, 0x17
        /*002a*/ 	.short	(.L_39 - .L_38)
.L_38:
        /*002c*/ 	.word	0x00000000
        /*0030*/ 	.short	0x0001
        /*0032*/ 	.short	0x0004
        /*0034*/ 	.byte	0x00, 0xf0, 0x11, 0x00


	//----- nvinfo : EIATTR_KPARAM_INFO
	.align		4
.L_39:
        /*0038*/ 	.byte	0x04, 0x17
        /*003a*/ 	.short	(.L_41 - .L_40)
.L_40:
        /*003c*/ 	.word	0x00000000
        /*0040*/ 	.short	0x0000
        /*0042*/ 	.short	0x0000
        /*0044*/ 	.byte	0x00, 0xf0, 0x11, 0x00


	//----- nvinfo : EIATTR_SPARSE_MMA_MASK
	.align		4
.L_41:
        /*0048*/ 	.byte	0x03, 0x50
        /*004a*/ 	.short	0x0000


	//----- nvinfo : EIATTR_MAXREG_COUNT
	.align		4
        /*004c*/ 	.byte	0x03, 0x1b
        /*004e*/ 	.short	0x00ff


	//----- nvinfo : EIATTR_MERCURY_ISA_VERSION
	.align		4
        /*0050*/ 	.byte	0x03, 0x5f
        /*0052*/ 	.short	0x0101


	//----- nvinfo : EIATTR_VRC_CTA_INIT_COUNT
	.align		4
        /*0054*/ 	.byte	0x02, 0x4a
	.zero		1
	.zero		1


	//----- nvinfo : EIATTR_EXIT_INSTR_OFFSETS
	.align		4
        /*0058*/ 	.byte	0x04, 0x1c
        /*005a*/ 	.short	(.L_43 - .L_42)


	//   ....[0]....
.L_42:
        /*005c*/ 	.word	0x00000090


	//----- nvinfo : EIATTR_CBANK_PARAM_SIZE
	.align		4
.L_43:
        /*0060*/ 	.byte	0x03, 0x19
        /*0062*/ 	.short	0x0018


	//----- nvinfo : EIATTR_PARAM_CBANK
	.align		4
        /*0064*/ 	.byte	0x04, 0x0a
        /*0066*/ 	.short	(.L_45 - .L_44)
	.align		4
.L_44:
        /*0068*/ 	.word	index@(.nv.constant0._Z11gSetElementffP7__half2m)
        /*006c*/ 	.short	0x0380
        /*006e*/ 	.short	0x0018


	//----- nvinfo : EIATTR_SW_WAR
	.align		4
.L_45:
        /*0070*/ 	.byte	0x04, 0x36
        /*0072*/ 	.short	(.L_47 - .L_46)
.L_46:
        /*0074*/ 	.word	0x00000008
.L_47:


//--------------------- .nv.info._Z11gSetElementfP6__halfm --------------------------
	.section	.nv.info._Z11gSetElementfP6__halfm,"",@"SHT_CUDA_INFO"
	.sectionflags	@""
	.align	4


	//----- nvinfo : EIATTR_CUDA_API_VERSION
	.align		4
        /*0000*/ 	.byte	0x04, 0x37
        /*0002*/ 	.short	(.L_49 - .L_48)
.L_48:
        /*0004*/ 	.word	0x00000082


	//----- nvinfo : EIATTR_KPARAM_INFO
	.align		4
.L_49:
        /*0008*/ 	.byte	0x04, 0x17
        /*000a*/ 	.short	(.L_51 - .L_50)
.L_50:
        /*000c*/ 	.word	0x00000000
        /*0010*/ 	.short	0x0002
        /*0012*/ 	.short	0x0010
        /*0014*/ 	.byte	0x00, 0xf0, 0x21, 0x00


	//----- nvinfo : EIATTR_KPARAM_INFO
	.align		4
.L_51:
        /*0018*/ 	.byte	0x04, 0x17
        /*001a*/ 	.short	(.L_53 - .L_52)
.L_52:
        /*001c*/ 	.word	0x00000000
        /*0020*/ 	.short	0x0001
        /*0022*/ 	.short	0x0008
        /*0024*/ 	.byte	0x00, 0xf5, 0x21, 0x00


	//----- nvinfo : EIATTR_KPARAM_INFO
	.align		4
.L_53:
        /*0028*/ 	.byte	0x04, 0x17
        /*002a*/ 	.short	(.L_55 - .L_54)
.L_54:
        /*002c*/ 	.word	0x00000000
        /*0030*/ 	.short	0x0000
        /*0032*/ 	.short	0x0000
        /*0034*/ 	.byte	0x00, 0xf0, 0x11, 0x00


	//----- nvinfo : EIATTR_SPARSE_MMA_MASK
	.align		4
.L_55:
        /*0038*/ 	.byte	0x03, 0x50
        /*003a*/ 	.short	0x0000


	//----- nvinfo : EIATTR_MAXREG_COUNT
	.align		4
        /*003c*/ 	.byte	0x03, 0x1b
        /*003e*/ 	.short	0x00ff


	//----- nvinfo : EIATTR_MERCURY_ISA_VERSION
	.align		4
        /*0040*/ 	.byte	0x03, 0x5f
        /*0042*/ 	.short	0x0101


	//----- nvinfo : EIATTR_VRC_CTA_INIT_COUNT
	.align		4
        /*0044*/ 	.byte	0x02, 0x4a
	.zero		1
	.zero		1


	//----- nvinfo : EIATTR_EXIT_INSTR_OFFSETS
	.align		4
        /*0048*/ 	.byte	0x04, 0x1c
        /*004a*/ 	.short	(.L_57 - .L_56)


	//   ....[0]....
.L_56:
        /*004c*/ 	.word	0x000000b0


	//----- nvinfo : EIATTR_CBANK_PARAM_SIZE
	.align		4
.L_57:
        /*0050*/ 	.byte	0x03, 0x19
        /*0052*/ 	.short	0x0018


	//----- nvinfo : EIATTR_PARAM_CBANK
	.align		4
        /*0054*/ 	.byte	0x04, 0x0a
        /*0056*/ 	.short	(.L_59 - .L_58)
	.align		4
.L_58:
        /*0058*/ 	.word	index@(.nv.constant0._Z11gSetElementfP6__halfm)
        /*005c*/ 	.short	0x0380
        /*005e*/ 	.short	0x0018


	//----- nvinfo : EIATTR_SW_WAR
	.align		4
.L_59:
        /*0060*/ 	.byte	0x04, 0x36
        /*0062*/ 	.short	(.L_61 - .L_60)
.L_60:
        /*0064*/ 	.word	0x00000008
.L_61:


//--------------------- .nv.callgraph             --------------------------
	.section	.nv.callgraph,"",@"SHT_CUDA_CALLGRAPH"
	.align	4
	.sectionentsize	8
	.align		4
        /*0000*/ 	.word	0x00000000
	.align		4
        /*0004*/ 	.word	0xffffffff
	.align		4
        /*0008*/ 	.word	0x00000000
	.align		4
        /*000c*/ 	.word	0xfffffffe
	.align		4
        /*0010*/ 	.word	0x00000000
	.align		4
        /*0014*/ 	.word	0xfffffffd
	.align		4
        /*0018*/ 	.word	0x00000000
	.align		4
        /*001c*/ 	.word	0xfffffffc


//--------------------- .text._Z11gHalf2FloatPfPK6__halfm --------------------------
	.section	.text._Z11gHalf2FloatPfPK6__halfm,"ax",@progbits
	.align	128
        .global         _Z11gHalf2FloatPfPK6__halfm
        .type           _Z11gHalf2FloatPfPK6__halfm,@function
        .size           _Z11gHalf2FloatPfPK6__halfm,(.L_x_8 - _Z11gHalf2FloatPfPK6__halfm)
        .other          _Z11gHalf2FloatPfPK6__halfm,@"STO_CUDA_ENTRY STV_DEFAULT"
_Z11gHalf2FloatPfPK6__halfm:
.text._Z11gHalf2FloatPfPK6__halfm:
[----:B------:R-:W-:Y:S01]  /*0000*/  LDC R1, c[0x0][0x37c] ;  /* 0x0000df00ff017b82 */ /* 0x000fe20000000800 */
[----:B------:R-:W0:Y:S02]  /*0010*/  LDCU.64 UR10, c[0x0][0x390] ;  /* 0x00007200ff0a77ac */ /* 0x000e240008000a00 */
[----:B0-----:R-:W-:-:S04]  /*0020*/  ISETP.NE.U32.AND P0, PT, RZ, UR10, PT ;  /* 0x0000000aff007c0c */ /* 0x001fc8000bf05070 */
[----:B------:R-:W-:-:S13]  /*0030*/  ISETP.NE.AND.EX P0, PT, RZ, UR11, PT, P0 ;  /* 0x0000000bff007c0c */ /* 0x000fda000bf05300 */
[----:B------:R-:W-:Y:S05]  /*0040*/  @!P0 EXIT ;  /* 0x000000000000894d */ /* 0x000fea0003800000 */
[----:B------:R-:W-:Y:S02]  /*0050*/  UISETP.GE.U32.AND UP0, UPT, UR10, 0x10, UPT ;  /* 0x000000100a00788c */ /* 0x000fe4000bf06070 */
[----:B------:R-:W-:Y:S02]  /*0060*/  ULOP3.LUT UR18, UR10, 0xf, URZ, 0xc0, !UPT ;  /* 0x0000000f0a127892 */ /* 0x000fe4000f8ec0ff */
[----:B------:R-:W-:Y:S01]  /*0070*/  UISETP.GE.U32.AND.EX UP0, UPT, UR11, URZ, UPT, UP0 ;  /* 0x000000ff0b00728c */ /* 0x000fe2000bf06100 */
[----:B------:R-:W-:Y:S01]  /*0080*/  UMOV UR5, URZ ;  /* 0x000000ff00057c82 */ /* 0x000fe20008000000 */
[----:B------:R-:W-:Y:S02]  /*0090*/  UMOV UR6, URZ ;  /* 0x000000ff00067c82 */ /* 0x000fe40008000000 */
[----:B------:R-:W-:Y:S01]  /*00a0*/  ISETP.NE.U32.AND P0, PT, RZ, UR18, PT ;  /* 0x00000012ff007c0c */ /* 0x000fe2000bf05070 */
[----:B------:R-:W0:Y:S03]  /*00b0*/  LDCU.64 UR16, c[0x0][0x358] ;  /* 0x00006b00ff1077ac */ /* 0x000e260008000a00 */
[----:B------:R-:W-:Y:S01]  /*00c0*/  ISETP.NE.AND.EX P0, PT, RZ, RZ, PT, P0 ;  /* 0x000000ffff00720c */ /* 0x000fe20003f05300 */
[----:B------:R-:W-:-:S12]  /*00d0*/  BRA.U !UP0, `(.L_x_0) ;  /* 0x0000000508247547 */ /* 0x000fd8000b800000 */
[----:B------:R-:W1:Y:S01]  /*00e0*/  LDCU.128 UR12, c[0x0][0x380] ;  /* 0x00007000ff0c77ac */ /* 0x000e620008000c00 */
[----:B------:R-:W2:Y:S01]  /*00f0*/  LDCU UR6, c[0x0][0x394] ;  /* 0x00007280ff0677ac */ /* 0x000ea20008000800 */
[----:B------:R-:W-:Y:S02]  /*0100*/  ULOP3.LUT UR5, UR10, 0xfffffff0, URZ, 0xc0, !UPT ;  /* 0xfffffff00a057892 */ /* 0x000fe4000f8ec0ff */
[----:B-1----:R-:W-:Y:S02]  /*0110*/  UIADD3 UR8, UP0, UPT, UR14, 0x10, URZ ;  /* 0x000000100e087890 */ /* 0x002fe4000ff1e0ff */
[----:B------:R-:W-:Y:S02]  /*0120*/  UIADD3 UR4, UP1, UPT, UR12, 0x20, URZ ;  /* 0x000000200c047890 */ /* 0x000fe4000ff3e0ff */
[----:B------:R-:W-:Y:S02]  /*0130*/  UIADD3.X UR9, UPT, UPT, URZ, UR15, URZ, UP0, !UPT ;  /* 0x0000000fff097290 */ /* 0x000fe400087fe4ff */
[----:B------:R-:W-:Y:S01]  /*0140*/  UIADD3.X UR7, UPT, UPT, URZ, UR13, URZ, UP1, !UPT ;  /* 0x0000000dff077290 */ /* 0x000fe20008ffe4ff */
[----:B------:R-:W-:-:S02]  /*0150*/  MOV R0, UR8 ;  /* 0x0000000800007c02 */ /* 0x000fc40008000f00 */
[----:B------:R-:W-:Y:S01]  /*0160*/  MOV R6, UR4 ;  /* 0x0000000400067c02 */ /* 0x000fe20008000f00 */
[----:B------:R-:W-:Y:S01]  /*0170*/  UMOV UR4, UR5 ;  /* 0x0000000500047c82 */ /* 0x000fe20008000000 */
[----:B------:R-:W-:Y:S02]  /*0180*/  MOV R3, UR9 ;  /* 0x0000000900037c02 */ /* 0x000fe40008000f00 */
[----:B------:R-:W-:Y:S01]  /*0190*/  MOV R9, UR7 ;  /* 0x0000000700097c02 */ /* 0x000fe20008000f00 */
[----:B--2---:R-:W-:-:S06]  /*01a0*/  UMOV UR7, UR6 ;  /* 0x0000000600077c82 */ /* 0x004fcc0008000000 */
.L_x_1:
[----:B------:R-:W-:-:S05]  /*01b0*/  MOV R2, R0 ;  /* 0x0000000000027202 */ /* 0x000fca0000000f00 */
[----:B0-----:R-:W2:Y:S01]  /*01c0*/  LDG.E.U16 R0, desc[UR16][R2.64+-0x10] ;  /* 0xfffff01002007981 */ /* 0x001ea2000c1e1500 */
[----:B-1----:R-:W-:Y:S02]  /*01d0*/  MOV R4, R6 ;  /* 0x0000000600047202 */ /* 0x002fe40000000f00 */
[----:B------:R-:W-:Y:S01]  /*01e0*/  MOV R5, R9 ;  /* 0x0000000900057202 */ /* 0x000fe20000000f00 */
[----:B--2---:R-:W-:-:S05]  /*01f0*/  HADD2.F32 R7, -RZ, R0.H0_H0 ;  /* 0x20000000ff077230 */ /* 0x004fca0000004100 */
[----:B------:R0:W-:Y:S04]  /*0200*/  STG.E desc[UR16][R4.64+-0x20], R7 ;  /* 0xffffe00704007986 */ /* 0x0001e8000c101910 */
[----:B------:R-:W2:Y:S02]  /*0210*/  LDG.E.U16 R0, desc[UR16][R2.64+-0xe] ;  /* 0xfffff21002007981 */ /* 0x000ea4000c1e1500 */
[----:B--2---:R-:W-:-:S05]  /*0220*/  HADD2.F32 R9, -RZ, R0.H0_H0 ;  /* 0x20000000ff097230 */ /* 0x004fca0000004100 */
[----:B------:R1:W-:Y:S04]  /*0230*/  STG.E desc[UR16][R4.64+-0x1c], R9 ;  /* 0xffffe40904007986 */ /* 0x0003e8000c101910 */
[----:B------:R-:W2:Y:S02]  /*0240*/  LDG.E.U16 R0, desc[UR16][R2.64+-0xc] ;  /* 0xfffff41002007981 */ /* 0x000ea4000c1e1500 */
[----:B--2---:R-:W-:-:S05]  /*0250*/  HADD2.F32 R11, -RZ, R0.H0_H0 ;  /* 0x20000000ff0b7230 */ /* 0x004fca0000004100 */
[----:B------:R2:W-:Y:S04]  /*0260*/  STG.E desc[UR16][R4.64+-0x18], R11 ;  /* 0xffffe80b04007986 */ /* 0x0005e8000c101910 */
[----:B------:R-:W3:Y:S02]  /*0270*/  LDG.E.U16 R0, desc[UR16][R2.64+-0xa] ;  /* 0xfffff61002007981 */ /* 0x000ee4000c1e1500 */
[----:B---3--:R-:W-:-:S05]  /*0280*/  HADD2.F32 R13, -RZ, R0.H0_H0 ;  /* 0x20000000ff0d7230 */ /* 0x008fca0000004100 */
[----:B------:R3:W-:Y:S04]  /*0290*/  STG.E desc[UR16][R4.64+-0x14], R13 ;  /* 0xffffec0d04007986 */ /* 0x0007e8000c101910 */
[----:B------:R-:W0:Y:S02]  /*02a0*/  LDG.E.U16 R0, desc[UR16][R2.64+-0x8] ;  /* 0xfffff81002007981 */ /* 0x000e24000c1e1500 */
[----:B0-----:R-:W-:-:S05]  /*02b0*/  HADD2.F32 R7, -RZ, R0.H0_H0 ;  /* 0x20000000ff077230 */ /* 0x001fca0000004100 */
[----:B------:R0:W-:Y:S04]  /*02c0*/  STG.E desc[UR16][R4.64+-0x10], R7 ;  /* 0xfffff00704007986 */ /* 0x0001e8000c101910 */
[----:B------:R-:W1:Y:S02]  /*02d0*/  LDG.E.U16 R0, desc[UR16][R2.64+-0x6] ;  /* 0xfffffa1002007981 */ /* 0x000e64000c1e1500 */
[----:B-1----:R-:W-:-:S05]  /*02e0*/  HADD2.F32 R9, -RZ, R0.H0_H0 ;  /* 0x20000000ff097230 */ /* 0x002fca0000004100 */
        /* <DEDUP_REMOVED lines=18> */
[----:B------:R-:W-:Y:S04]  /*0410*/  STG.E desc[UR16][R4.64+0xc], R13 ;  /* 0x00000c0d04007986 */ /* 0x000fe8000c101910 */
[----:B------:R-:W0:Y:S02]  /*0420*/  LDG.E.U16 R0, desc[UR16][R2.64+0x8] ;  /* 0x0000081002007981 */ /* 0x000e24000c1e1500 */
[----:B0-----:R-:W-:-:S05]  /*0430*/  HADD2.F32 R7, -RZ, R0.H0_H0 ;  /* 0x20000000ff077230 */ /* 0x001fca0000004100 */
[----:B------:R-:W-:Y:S04]  /*0440*/  STG.E desc[UR16][R4.64+0x10], R7 ;  /* 0x0000100704007986 */ /* 0x000fe8000c101910 */
[----:B------:R-:W1:Y:S02]  /*0450*/  LDG.E.U16 R0, desc[UR16][R2.64+0xa] ;  /* 0x00000a1002007981 */ /* 0x000e64000c1e1500 */
[----:B-1----:R-:W-:-:S05]  /*0460*/  HADD2.F32 R9, -RZ, R0.H0_H0 ;  /* 0x20000000ff097230 */ /* 0x002fca0000004100 */
[----:B------:R0:W-:Y:S04]  /*0470*/  STG.E desc[UR16][R4.64+0x14], R9 ;  /* 0x0000140904007986 */ /* 0x0001e8000c101910 */
[----:B------:R-:W2:Y:S02]  /*0480*/  LDG.E.U16 R0, desc[UR16][R2.64+0xc] ;  /* 0x00000c1002007981 */ /* 0x000ea4000c1e1500 */
[----:B--2---:R-:W-:-:S05]  /*0490*/  HADD2.F32 R11, -RZ, R0.H0_H0 ;  /* 0x20000000ff0b7230 */ /* 0x004fca0000004100 */
[----:B------:R1:W-:Y:S04]  /*04a0*/  STG.E desc[UR16][R4.64+0x18], R11 ;  /* 0x0000180b04007986 */ /* 0x0003e8000c101910 */
[----:B------:R-:W2:Y:S01]  /*04b0*/  LDG.E.U16 R0, desc[UR16][R2.64+0xe] ;  /* 0x00000e1002007981 */ /* 0x000ea2000c1e1500 */
[----:B------:R-:W-:Y:S01]  /*04c0*/  UIADD3 UR4, UP0, UPT, UR4, -0x10, URZ ;  /* 0xfffffff004047890 */ /* 0x000fe2000ff1e0ff */
[----:B------:R-:W-:-:S03]  /*04d0*/  IADD3 R6, P2, PT, R4, 0x40, RZ ;  /* 0x0000004004067810 */ /* 0x000fc60007f5e0ff */
[----:B------:R-:W-:Y:S01]  /*04e0*/  UIADD3.X UR7, UPT, UPT, UR7, -0x1, URZ, UP0, !UPT ;  /* 0xffffffff07077890 */ /* 0x000fe200087fe4ff */
[----:B0-----:R-:W-:Y:S01]  /*04f0*/  IADD3.X R9, PT, PT, RZ, R5, RZ, P2, !PT ;  /* 0x00000005ff097210 */ /* 0x001fe200017fe4ff */
[----:B------:R-:W-:-:S04]  /*0500*/  UISETP.NE.U32.AND UP0, UPT, UR4, URZ, UPT ;  /* 0x000000ff0400728c */ /* 0x000fc8000bf05070 */
[----:B------:R-:W-:Y:S01]  /*0510*/  UISETP.NE.AND.EX UP0, UPT, UR7, URZ, UPT, UP0 ;  /* 0x000000ff0700728c */ /* 0x000fe2000bf05300 */
[----:B--2---:R-:W-:Y:S01]  /*0520*/  HADD2.F32 R13, -RZ, R0.H0_H0 ;  /* 0x20000000ff0d7230 */ /* 0x004fe20000004100 */
[----:B------:R-:W-:-:S04]  /*0530*/  IADD3 R0, P1, PT, R2, 0x20, RZ ;  /* 0x0000002002007810 */ /* 0x000fc80007f3e0ff */
[----:B------:R1:W-:Y:S01]  /*0540*/  STG.E desc[UR16][R4.64+0x1c], R13 ;  /* 0x00001c0d04007986 */ /* 0x0003e2000c101910 */
[----:B------:R-:W-:Y:S02]  /*0550*/  IADD3.X R3, PT, PT, RZ, R3, RZ, P1, !PT ;  /* 0x00000003ff037210 */ /* 0x000fe40000ffe4ff */
[----:B------:R-:W-:Y:S06]  /*0560*/  BRA.U UP0, `(.L_x_1) ;  /* 0xfffffffd00107547 */ /* 0x000fec000b83ffff */
.L_x_0:
[----:B0-----:R-:W-:Y:S05]  /*0570*/  @!P0 EXIT ;  /* 0x000000000000894d */ /* 0x001fea0003800000 */
[----:B------:R-:W-:Y:S02]  /*0580*/  UISETP.GE.U32.AND UP0, UPT, UR18, 0x8, UPT ;  /* 0x000000081200788c */ /* 0x000fe4000bf06070 */
[----:B------:R-:W-:Y:S02]  /*0590*/  ULOP3.LUT UR8, UR10, 0x7, URZ, 0xc0, !UPT ;  /* 0x000000070a087892 */ /* 0x000fe4000f8ec0ff */
[----:B------:R-:W-:-:S04]  /*05a0*/  UISETP.GE.U32.AND.EX UP0, UPT, URZ, URZ, UPT, UP0 ;  /* 0x000000ffff00728c */ /* 0x000fc8000bf06100 */
[----:B------:R-:W-:-:S04]  /*05b0*/  ISETP.NE.U32.AND P0, PT, RZ, UR8, PT ;  /* 0x00000008ff007c0c */ /* 0x000fc8000bf05070 */
[----:B------:R-:W-:Y:S01]  /*05c0*/  ISETP.NE.AND.EX P0, PT, RZ, RZ, PT, P0 ;  /* 0x000000ffff00720c */ /* 0x000fe20003f05300 */
[----:B------:R-:W-:-:S12]  /*05d0*/  BRA.U !UP0, `(.L_x_2) ;  /* 0x00000001088c7547 */ /* 0x000fd8000b800000 */
[----:B------:R-:W0:Y:S02]  /*05e0*/  LDCU.128 UR12, c[0x0][0x380] ;  /* 0x00007000ff0c77ac */ /* 0x000e240008000c00 */
[----:B0-----:R-:W-:-:S04]  /*05f0*/  ULEA UR4, UP0, UR5, UR14, 0x1 ;  /* 0x0000000e05047291 */ /* 0x001fc8000f8008ff */
[----:B------:R-:W-:Y:S02]  /*0600*/  ULEA.HI.X UR7, UR5, UR15, UR6, 0x1, UP0 ;  /* 0x0000000f05077291 */ /* 0x000fe400080f0c06 */
[----:B-1----:R-:W-:-:S04]  /*0610*/  MOV R4, UR4 ;  /* 0x0000000400047c02 */ /* 0x002fc80008000f00 */
[----:B------:R-:W-:-:S05]  /*0620*/  MOV R5, UR7 ;  /* 0x0000000700057c02 */ /* 0x000fca0008000f00 */
[----:B------:R-:W2:Y:S01]  /*0630*/  LDG.E.U16 R0, desc[UR16][R4.64] ;  /* 0x0000001004007981 */ /* 0x000ea2000c1e1500 */
[----:B------:R-:W-:-:S04]  /*0640*/  ULEA UR4, UP0, UR5, UR12, 0x2 ;  /* 0x0000000c05047291 */ /* 0x000fc8000f8010ff */
[----:B------:R-:W-:Y:S02]  /*0650*/  ULEA.HI.X UR7, UR5, UR13, UR6, 0x2, UP0 ;  /* 0x0000000d05077291 */ /* 0x000fe400080f1406 */
[----:B------:R-:W-:-:S04]  /*0660*/  MOV R2, UR4 ;  /* 0x0000000400027c02 */ /* 0x000fc80008000f00 */
[----:B------:R-:W-:Y:S01]  /*0670*/  MOV R3, UR7 ;  /* 0x0000000700037c02 */ /* 0x000fe20008000f00 */
        /* <DEDUP_REMOVED lines=20> */
[----:B------:R-:W3:Y:S01]  /*07c0*/  LDG.E.U16 R0, desc[UR16][R4.64+0xe] ;  /* 0x00000e1004007981 */ /* 0x000ee2000c1e1500 */
[----:B------:R-:W-:-:S04]  /*07d0*/  UIADD3 UR5, UP0, UPT, UR5, 0x8, URZ ;  /* 0x0000000805057890 */ /* 0x000fc8000ff1e0ff */
[----:B------:R-:W-:Y:S01]  /*07e0*/  UIADD3.X UR6, UPT, UPT, URZ, UR6, URZ, UP0, !UPT ;  /* 0x00000006ff067290 */ /* 0x000fe200087fe4ff */
[----:B---3--:R-:W-:-:S05]  /*07f0*/  HADD2.F32 R13, -RZ, R0.H0_H0 ;  /* 0x20000000ff0d7230 */ /* 0x008fca0000004100 */
[----:B------:R0:W-:Y:S06]  /*0800*/  STG.E desc[UR16][R2.64+0x1c], R13 ;  /* 0x00001c0d02007986 */ /* 0x0001ec000c101910 */
.L_x_2:
[----:B------:R-:W-:Y:S05]  /*0810*/  @!P0 EXIT ;  /* 0x000000000000894d */ /* 0x000fea0003800000 */
[----:B------:R-:W-:Y:S02]  /*0820*/  UISETP.GE.U32.AND UP0, UPT, UR8, 0x4, UPT ;  /* 0x000000040800788c */ /* 0x000fe4000bf06070 */
[----:B------:R-:W-:Y:S02]  /*0830*/  ULOP3.LUT UR10, UR10, 0x3, URZ, 0xc0, !UPT ;  /* 0x000000030a0a7892 */ /* 0x000fe4000f8ec0ff */
[----:B------:R-:W-:Y:S01]  /*0840*/  UISETP.GE.U32.AND.EX UP0, UPT, URZ, URZ, UPT, UP0 ;  /* 0x000000ffff00728c */ /* 0x000fe2000bf06100 */
[----:B------:R-:W-:-:S03]  /*0850*/  UMOV UR4, URZ ;  /* 0x000000ff00047c82 */ /* 0x000fc60008000000 */
[----:B------:R-:W-:-:S04]  /*0860*/  ISETP.NE.U32.AND P0, PT, RZ, UR10, PT ;  /* 0x0000000aff007c0c */ /* 0x000fc8000bf05070 */
[----:B------:R-:W-:Y:S01]  /*0870*/  ISETP.NE.AND.EX P0, PT, RZ, UR4, PT, P0 ;  /* 0x00000004ff007c0c */ /* 0x000fe2000bf05300 */
[----:B------:R-:W-:-:S12]  /*0880*/  BRA.U !UP0, `(.L_x_3) ;  /* 0x00000001085c7547 */ /* 0x000fd8000b800000 */
[----:B------:R-:W2:Y:S02]  /*0890*/  LDCU.128 UR12, c[0x0][0x380] ;  /* 0x00007000ff0c77ac */ /* 0x000ea40008000c00 */
[----:B--2---:R-:W-:-:S04]  /*08a0*/  ULEA UR7, UP0, UR5, UR14, 0x1 ;  /* 0x0000000e05077291 */ /* 0x004fc8000f8008ff */
[----:B------:R-:W-:Y:S02]  /*08b0*/  ULEA.HI.X UR8, UR5, UR15, UR6, 0x1, UP0 ;  /* 0x0000000f05087291 */ /* 0x000fe400080f0c06 */
[----:B0-----:R-:W-:-:S04]  /*08c0*/  MOV R2, UR7 ;  /* 0x0000000700027c02 */ /* 0x001fc80008000f00 */
[----:B------:R-:W-:-:S05]  /*08d0*/  MOV R3, UR8 ;  /* 0x0000000800037c02 */ /* 0x000fca0008000f00 */
[----:B------:R-:W2:Y:S01]  /*08e0*/  LDG.E.U16 R0, desc[UR16][R2.64] ;  /* 0x0000001002007981 */ /* 0x000ea2000c1e1500 */
[----:B------:R-:W-:-:S04]  /*08f0*/  ULEA UR12, UP0, UR5, UR12, 0x2 ;  /* 0x0000000c050c7291 */ /* 0x000fc8000f8010ff */
[----:B------:R-:W-:Y:S02]  /*0900*/  ULEA.HI.X UR13, UR5, UR13, UR6, 0x2, UP0 ;  /* 0x0000000d050d7291 */ /* 0x000fe400080f1406 */
[----:B-1----:R-:W-:-:S04]  /*0910*/  MOV R4, UR12 ;  /* 0x0000000c00047c02 */ /* 0x002fc80008000f00 */
[----:B------:R-:W-:Y:S01]  /*0920*/  MOV R5, UR13 ;  /* 0x0000000d00057c02 */ /* 0x000fe20008000f00 */
[----:B--2---:R-:W-:-:S05]  /*0930*/  HADD2.F32 R7, -RZ, R0.H0_H0 ;  /* 0x20000000ff077230 */ /* 0x004fca0000004100 */
[----:B------:R2:W-:Y:S04]  /*0940*/  STG.E desc[UR16][R4.64], R7 ;  /* 0x0000000704007986 */ /* 0x0005e8000c101910 */
[----:B------:R-:W3:Y:S02]  /*0950*/  LDG.E.U16 R0, desc[UR16][R2.64+0x2] ;  /* 0x0000021002007981 */ /* 0x000ee4000c1e1500 */
[----:B---3--:R-:W-:-:S05]  /*0960*/  HADD2.F32 R9, -RZ, R0.H0_H0 ;  /* 0x20000000ff097230 */ /* 0x008fca0000004100 */
[----:B------:R2:W-:Y:S04]  /*0970*/  STG.E desc[UR16][R4.64+0x4], R9 ;  /* 0x0000040904007986 */ /* 0x0005e8000c101910 */
[----:B------:R-:W3:Y:S02]  /*0980*/  LDG.E.U16 R0, desc[UR16][R2.64+0x4] ;  /* 0x0000041002007981 */ /* 0x000ee4000c1e1500 */
[----:B---3--:R-:W-:-:S05]  /*0990*/  HADD2.F32 R11, -RZ, R0.H0_H0 ;  /* 0x20000000ff0b7230 */ /* 0x008fca0000004100 */
[----:B------:R2:W-:Y:S04]  /*09a0*/  STG.E desc[UR16][R4.64+0x8], R11 ;  /* 0x0000080b04007986 */ /* 0x0005e8000c101910 */
[----:B------:R-:W3:Y:S01]  /*09b0*/  LDG.E.U16 R0, desc[UR16][R2.64+0x6] ;  /* 0x0000061002007981 */ /* 0x000ee2000c1e1500 */
[----:B------:R-:W-:-:S04]  /*09c0*/  UIADD3 UR5, UP0, UPT, UR5, 0x4, URZ ;  /* 0x0000000405057890 */ /* 0x000fc8000ff1e0ff */
[----:B------:R-:W-:Y:S01]  /*09d0*/  UIADD3.X UR6, UPT, UPT, URZ, UR6, URZ, UP0, !UPT ;  /* 0x00000006ff067290 */ /* 0x000fe200087fe4ff */
[----:B---3--:R-:W-:-:S05]  /*09e0*/  HADD2.F32 R13, -RZ, R0.H0_H0 ;  /* 0x20000000ff0d7230 */ /* 0x008fca0000004100 */
[----:B------:R2:W-:Y:S06]  /*09f0*/  STG.E desc[UR16][R4.64+0xc], R13 ;  /* 0x00000c0d04007986 */ /* 0x0005ec000c101910 */
.L_x_3:
[----:B------:R-:W-:Y:S05]  /*0a00*/  @!P0 EXIT ;  /* 0x000000000000894d */ /* 0x000fea0003800000 */
[----:B------:R-:W3:Y:S02]  /*0a10*/  LDCU.128 UR12, c[0x0][0x380] ;  /* 0x00007000ff0c77ac */ /* 0x000ee40008000c00 */
[----:B---3--:R-:W-:Y:S02]  /*0a20*/  ULEA UR8, UP0, UR5, UR12, 0x2 ;  /* 0x0000000c05087291 */ /* 0x008fe4000f8010ff */
[----:B------:R-:W-:Y:S02]  /*0a30*/  ULEA UR7, UP1, UR5, UR14, 0x1 ;  /* 0x0000000e05077291 */ /* 0x000fe4000f8208ff */
[----:B------:R-:W-:Y:S02]  /*0a40*/  ULEA.HI.X UR9, UR5, UR13, UR6, 0x2, UP0 ;  /* 0x0000000d05097291 */ /* 0x000fe400080f1406 */
[----:B------:R-:W-:-:S12]  /*0a50*/  ULEA.HI.X UR5, UR5, UR15, UR6, 0x1, UP1 ;  /* 0x0000000f05057291 */ /* 0x000fd800088f0c06 */
.L_x_4:
[----:B0-----:R-:W-:Y:S02]  /*0a60*/  MOV R2, UR7 ;  /* 0x0000000700027c02 */ /* 0x001fe40008000f00 */
[----:B------:R-:W-:-:S05]  /*0a70*/  MOV R3, UR5 ;  /* 0x0000000500037c02 */ /* 0x000fca0008000f00 */
[----:B---3--:R-:W3:Y:S01]  /*0a80*/  LDG.E.U16 R2, desc[UR16][R2.64] ;  /* 0x0000001002027981 */ /* 0x008ee2000c1e1500 */
[----:B-12---:R-:W-:Y:S01]  /*0a90*/  MOV R4, UR8 ;  /* 0x0000000800047c02 */ /* 0x006fe20008000f00 */
[----:B------:R-:W-:Y:S01]  /*0aa0*/  UIADD3 UR10, UP0, UPT, UR10, -0x1, URZ ;  /* 0xffffffff0a0a7890 */ /* 0x000fe2000ff1e0ff */
[----:B------:R-:W-:Y:S01]  /*0ab0*/  MOV R5, UR9 ;  /* 0x0000000900057c02 */ /* 0x000fe20008000f00 */
[----:B------:R-:W-:Y:S02]  /*0ac0*/  UIADD3 UR8, UP1, UPT, UR8, 0x4, URZ ;  /* 0x0000000408087890 */ /* 0x000fe4000ff3e0ff */
[----:B------:R-:W-:Y:S02]  /*0ad0*/  UIADD3.X UR4, UPT, UPT, UR4, -0x1, URZ, UP0, !UPT ;  /* 0xffffffff04047890 */ /* 0x000fe400087fe4ff */
[----:B------:R-:W-:Y:S02]  /*0ae0*/  UISETP.NE.U32.AND UP0, UPT, UR10, URZ, UPT ;  /* 0x000000ff0a00728c */ /* 0x000fe4000bf05070 */
[----:B------:R-:W-:-:S02]  /*0af0*/  UIADD3 UR7, UP2, UPT, UR7, 0x2, URZ ;  /* 0x0000000207077890 */ /* 0x000fc4000ff5e0ff */
[----:B------:R-:W-:Y:S02]  /*0b00*/  UISETP.NE.AND.EX UP0, UPT, UR4, URZ, UPT, UP0 ;  /* 0x000000ff0400728c */ /* 0x000fe4000bf05300 */
[----:B------:R-:W-:Y:S02]  /*0b10*/  UIADD3.X UR9, UPT, UPT, URZ, UR9, URZ, UP1, !UPT ;  /* 0x00000009ff097290 */ /* 0x000fe40008ffe4ff */
[----:B------:R-:W-:Y:S01]  /*0b20*/  UIADD3.X UR5, UPT, UPT, URZ, UR5, URZ, UP2, !UPT ;  /* 0x00000005ff057290 */ /* 0x000fe200097fe4ff */
[----:B---3--:R-:W-:-:S05]  /*0b30*/  HADD2.F32 R7, -RZ, R2.H0_H0 ;  /* 0x20000002ff077230 */ /* 0x008fca0000004100 */
[----:B------:R3:W-:Y:S01]  /*0b40*/  STG.E desc[UR16][R4.64], R7 ;  /* 0x0000000704007986 */ /* 0x0007e2000c101910 */
[----:B------:R-:W-:Y:S05]  /*0b50*/  BRA.U UP0, `(.L_x_4) ;  /* 0xfffffffd00c07547 */ /* 0x000fea000b83ffff */
[----:B------:R-:W-:Y:S05]  /*0b60*/  EXIT ;  /* 0x000000000000794d */ /* 0x000fea0003800000 */
.L_x_5:
[----:B------:R-:W-:-:S00]  /*0b70*/  BRA `(.L_x_5) ;  /* 0xfffffffc00fc7947 */ /* 0x000fc0000383ffff */
[----:B------:R-:W-:-:S00]  /*0b80*/  NOP ;  /* 0x0000000000007918 */ /* 0x000fc00000000000 */
[----:B------:R-:W-:-:S00]  /*0b90*/  NOP ;  /* 0x0000000000007918 */ /* 0x000fc00000000000 */
[----:B------:R-:W-:-:S00]  /*0ba0*/  NOP ;  /* 0x0000000000007918 */ /* 0x000fc00000000000 */
[----:B------:R-:W-:-:S00]  /*0bb0*/  NOP ;  /* 0x0000000000007918 */ /* 0x000fc00000000000 */
[----:B------:R-:W-:-:S00]  /*0bc0*/  NOP ;  /* 0x0000000000007918 */ /* 0x000fc00000000000 */
[----:B------:R-:W-:-:S00]  /*0bd0*/  NOP ;  /* 0x0000000000007918 */ /* 0x000fc00000000000 */
[----:B------:R-:W-:-:S00]  /*0be0*/  NOP ;  /* 0x0000000000007918 */ /* 0x000fc00000000000 */
[----:B------:R-:W-:-:S00]  /*0bf0*/  NOP ;  /* 0x0000000000007918 */ /* 0x000fc00000000000 */
.L_x_8:


//--------------------- .text._Z11gSetElementffP7__half2m --------------------------
	.section	.text._Z11gSetElementffP7__half2m,"ax",@progbits
	.align	128
        .global         _Z11gSetElementffP7__half2m
        .type           _Z11gSetElementffP7__half2m,@function
        .size           _Z11gSetElementffP7__half2m,(.L_x_9 - _Z11gSetElementffP7__half2m)
        .other          _Z11gSetElementffP7__half2m,@"STO_CUDA_ENTRY STV_DEFAULT"
_Z11gSetElementffP7__half2m:
.text._Z11gSetElementffP7__half2m:
[----:B------:R-:W-:Y:S08]  /*0000*/  LDC R1, c[0x0][0x37c] ;  /* 0x0000df00ff017b82 */ /* 0x000ff00000000800 */
[----:B------:R-:W0:Y:S01]  /*0010*/  LDC.64 R2, c[0x0][0x388] ;  /* 0x0000e200ff027b82 */ /* 0x000e220000000a00 */
[----:B------:R-:W1:Y:S07]  /*0020*/  LDCU.64 UR4, c[0x0][0x358] ;  /* 0x00006b00ff0477ac */ /* 0x000e6e0008000a00 */
[----:B------:R-:W0:Y:S08]  /*0030*/  LDC.64 R6, c[0x0][0x390] ;  /* 0x0000e400ff067b82 */ /* 0x000e300000000a00 */
[----:B------:R-:W2:Y:S01]  /*0040*/  LDC.64 R4, c[0x0][0x380] ;  /* 0x0000e000ff047b82 */ /* 0x000ea20000000a00 */
[----:B0-----:R-:W-:-:S04]  /*0050*/  LEA R2, P0, R6, R2, 0x2 ;  /* 0x0000000206027211 */ /* 0x001fc800078010ff */
[----:B------:R-:W-:Y:S02]  /*0060*/  LEA.HI.X R3, R6, R3, R7, 0x2, P0 ;  /* 0x0000000306037211 */ /* 0x000fe400000f1407 */
[----:B--2---:R-:W-:-:S05]  /*0070*/  F2FP.F16.F32.PACK_AB R5, R5, R4 ;  /* 0x000000040505723e */ /* 0x004fca00000000ff */
[----:B-1----:R-:W-:Y:S01]  /*0080*/  STG.E desc[UR4][R2.64], R5 ;  /* 0x0000000502007986 */ /* 0x002fe2000c101904 */
[----:B------:R-:W-:Y:S05]  /*0090*/  EXIT ;  /* 0x000000000000794d */ /* 0x000fea0003800000 */
.L_x_6:
        /* <DEDUP_REMOVED lines=14> */
.L_x_9:


//--------------------- .text._Z11gSetElementfP6__halfm --------------------------
	.section	.text._Z11gSetElementfP6__halfm,"ax",@progbits
	.align	128
        .global         _Z11gSetElementfP6__halfm
        .type           _Z11gSetElementfP6__halfm,@function
        .size           _Z11gSetElementfP6__halfm,(.L_x_10 - _Z11gSetElementfP6__halfm)
        .other          _Z11gSetElementfP6__halfm,@"STO_CUDA_ENTRY STV_DEFAULT"
_Z11gSetElementfP6__halfm:
.text._Z11gSetElementfP6__halfm:
[----:B------:R-:W-:Y:S01]  /*0000*/  LDC R1, c[0x0][0x37c] ;  /* 0x0000df00ff017b82 */ /* 0x000fe20000000800 */
[----:B------:R-:W0:Y:S01]  /*0010*/  LDCU.64 UR6, c[0x0][0x390] ;  /* 0x00007200ff0677ac */ /* 0x000e220008000a00 */
[----:B------:R-:W0:Y:S01]  /*0020*/  LDCU.64 UR4, c[0x0][0x388] ;  /* 0x00007100ff0477ac */ /* 0x000e220008000a00 */
[----:B------:R-:W1:Y:S01]  /*0030*/  LDCU UR10, c[0x0][0x380] ;  /* 0x00007000ff0a77ac */ /* 0x000e620008000800 */
[----:B------:R-:W2:Y:S01]  /*0040*/  LDCU.64 UR8, c[0x0][0x358] ;  /* 0x00006b00ff0877ac */ /* 0x000ea20008000a00 */
[----:B0-----:R-:W-:-:S04]  /*0050*/  ULEA UR4, UP0, UR6, UR4, 0x1 ;  /* 0x0000000406047291 */ /* 0x001fc8000f8008ff */
[----:B------:R-:W-:Y:S01]  /*0060*/  ULEA.HI.X UR5, UR6, UR5, UR7, 0x1, UP0 ;  /* 0x0000000506057291 */ /* 0x000fe200080f0c07 */
[----:B-1----:R-:W-:Y:S01]  /*0070*/  F2FP.F16.F32.PACK_AB R0, RZ, UR10 ;  /* 0x0000000aff007c3e */ /* 0x002fe200080000ff */
[----:B------:R-:W-:-:S04]  /*0080*/  IMAD.U32 R2, RZ, RZ, UR4 ;  /* 0x00000004ff027e24 */ /* 0x000fc8000f8e00ff */
[----:B------:R-:W-:-:S05]  /*0090*/  MOV R3, UR5 ;  /* 0x0000000500037c02 */ /* 0x000fca0008000f00 */
[----:B--2---:R-:W-:Y:S01]  /*00a0*/  STG.E.U16 desc[UR8][R2.64], R0 ;  /* 0x0000000002007986 */ /* 0x004fe2000c101508 */
[----:B------:R-:W-:Y:S05]  /*00b0*/  EXIT ;  /* 0x000000000000794d */ /* 0x000fea0003800000 */
.L_x_7:
        /* <DEDUP_REMOVED lines=12> */
.L_x_10:


//--------------------- .nv.shared.reserved.0     --------------------------
	.section	.nv.shared.reserved.0,"aw",@nobits
	.weak		__nv_reservedSMEM_offset_0_alias
	.size		__nv_reservedSMEM_offset_0_alias, 0, 64
	.other		__nv_reservedSMEM_offset_0_alias,@"STO_CUDA_RESERVED_SHARED STV_DEFAULT"
__nv_reservedSMEM_offset_0_alias:
	.zero		0
	.zero		64


//--------------------- .nv.constant0._Z11gHalf2FloatPfPK6__halfm --------------------------
	.section	.nv.constant0._Z11gHalf2FloatPfPK6__halfm,"a",@progbits
	.sectionflags	@""
	.align	4
.nv.constant0._Z11gHalf2FloatPfPK6__halfm:
	.zero		920


//--------------------- .nv.constant0._Z11gSetElementffP7__half2m --------------------------
	.section	.nv.constant0._Z11gSetElementffP7__half2m,"a",@progbits
	.sectionflags	@""
	.align	4
.nv.constant0._Z11gSetElementffP7__half2m:
	.zero		920


//--------------------- .nv.constant0._Z11gSetElementfP6__halfm --------------------------
	.section	.nv.constant0._Z11gSetElementfP6__halfm,"a",@progbits
	.sectionflags	@""
	.align	4
.nv.constant0._Z11gSetElementfP6__halfm:
	.zero		920


//--------------------- SYMBOLS --------------------------

	.type		.nv.reservedSmem.offset0,@object
	.size		.nv.reservedSmem.offset0,0x4
